//
// Generated by NVIDIA NVVM Compiler
//
// Compiler Build ID: CL-36424714
// Cuda compilation tools, release 13.0, V13.0.88
// Based on NVVM 20.0.0
//

.version 9.0
.target sm_100
.address_size 64

	// .globl	_Z18__reduce_kernelR__ILj1024EEvPdS0_ii
.extern .shared .align 16 .b8 sdata[];

.visible .entry _Z18__reduce_kernelR__ILj1024EEvPdS0_ii(
	.param .u64 .ptr .align 1 _Z18__reduce_kernelR__ILj1024EEvPdS0_ii_param_0,
	.param .u64 .ptr .align 1 _Z18__reduce_kernelR__ILj1024EEvPdS0_ii_param_1,
	.param .u32 _Z18__reduce_kernelR__ILj1024EEvPdS0_ii_param_2,
	.param .u32 _Z18__reduce_kernelR__ILj1024EEvPdS0_ii_param_3
)
{
	.reg .pred 	%p<9>;
	.reg .b32 	%r<12>;
	.reg .b64 	%rd<13>;
	.reg .b64 	%fd<39>;

	ld.param.u64 	%rd3, [_Z18__reduce_kernelR__ILj1024EEvPdS0_ii_param_0];
	ld.param.u64 	%rd2, [_Z18__reduce_kernelR__ILj1024EEvPdS0_ii_param_1];
	ld.param.u32 	%r6, [_Z18__reduce_kernelR__ILj1024EEvPdS0_ii_param_2];
	cvta.to.global.u64 	%rd1, %rd3;
	mov.u32 	%r1, %tid.x;
	mov.u32 	%r2, %ctaid.x;
	mov.u32 	%r7, %ntid.x;
	mul.lo.s32 	%r8, %r7, %r2;
	shl.b32 	%r9, %r8, 1;
	add.s32 	%r3, %r9, %r1;
	add.s32 	%r4, %r3, %r7;
	setp.ge.u32 	%p1, %r4, %r6;
	@%p1 bra 	$L__BB0_2;
	mul.wide.u32 	%rd6, %r3, 8;
	add.s64 	%rd7, %rd1, %rd6;
	ld.global.f64 	%fd5, [%rd7];
	mul.wide.u32 	%rd8, %r4, 8;
	add.s64 	%rd9, %rd1, %rd8;
	ld.global.f64 	%fd6, [%rd9];
	add.f64 	%fd38, %fd5, %fd6;
	bra.uni 	$L__BB0_4;
$L__BB0_2:
	setp.ge.u32 	%p2, %r3, %r6;
	mov.f64 	%fd38, 0d0000000000000000;
	@%p2 bra 	$L__BB0_4;
	mul.wide.u32 	%rd4, %r3, 8;
	add.s64 	%rd5, %rd1, %rd4;
	ld.global.f64 	%fd38, [%rd5];
$L__BB0_4:
	shl.b32 	%r10, %r1, 3;
	mov.u32 	%r11, sdata;
	add.s32 	%r5, %r11, %r10;
	st.shared.f64 	[%r5], %fd38;
	bar.sync 	0;
	setp.gt.u32 	%p3, %r1, 511;
	@%p3 bra 	$L__BB0_6;
	ld.shared.f64 	%fd7, [%r5+4096];
	ld.shared.f64 	%fd8, [%r5];
	add.f64 	%fd9, %fd7, %fd8;
	st.shared.f64 	[%r5], %fd9;
$L__BB0_6:
	bar.sync 	0;
	setp.gt.u32 	%p4, %r1, 255;
	@%p4 bra 	$L__BB0_8;
	ld.shared.f64 	%fd10, [%r5+2048];
	ld.shared.f64 	%fd11, [%r5];
	add.f64 	%fd12, %fd10, %fd11;
	st.shared.f64 	[%r5], %fd12;
$L__BB0_8:
	bar.sync 	0;
	setp.gt.u32 	%p5, %r1, 127;
	@%p5 bra 	$L__BB0_10;
	ld.shared.f64 	%fd13, [%r5+1024];
	ld.shared.f64 	%fd14, [%r5];
	add.f64 	%fd15, %fd13, %fd14;
	st.shared.f64 	[%r5], %fd15;
$L__BB0_10:
	bar.sync 	0;
	setp.gt.u32 	%p6, %r1, 63;
	@%p6 bra 	$L__BB0_12;
	ld.shared.f64 	%fd16, [%r5+512];
	ld.shared.f64 	%fd17, [%r5];
	add.f64 	%fd18, %fd16, %fd17;
	st.shared.f64 	[%r5], %fd18;
$L__BB0_12:
	bar.sync 	0;
	setp.gt.u32 	%p7, %r1, 31;
	@%p7 bra 	$L__BB0_15;
	ld.volatile.shared.f64 	%fd19, [%r5+256];
	ld.volatile.shared.f64 	%fd20, [%r5];
	add.f64 	%fd21, %fd19, %fd20;
	st.volatile.shared.f64 	[%r5], %fd21;
	ld.volatile.shared.f64 	%fd22, [%r5+128];
	ld.volatile.shared.f64 	%fd23, [%r5];
	add.f64 	%fd24, %fd22, %fd23;
	st.volatile.shared.f64 	[%r5], %fd24;
	ld.volatile.shared.f64 	%fd25, [%r5+64];
	ld.volatile.shared.f64 	%fd26, [%r5];
	add.f64 	%fd27, %fd25, %fd26;
	st.volatile.shared.f64 	[%r5], %fd27;
	ld.volatile.shared.f64 	%fd28, [%r5+32];
	ld.volatile.shared.f64 	%fd29, [%r5];
	add.f64 	%fd30, %fd28, %fd29;
	st.volatile.shared.f64 	[%r5], %fd30;
	ld.volatile.shared.f64 	%fd31, [%r5+16];
	ld.volatile.shared.f64 	%fd32, [%r5];
	add.f64 	%fd33, %fd31, %fd32;
	st.volatile.shared.f64 	[%r5], %fd33;
	ld.volatile.shared.f64 	%fd34, [%r5+8];
	ld.volatile.shared.f64 	%fd35, [%r5];
	add.f64 	%fd36, %fd34, %fd35;
	st.volatile.shared.f64 	[%r5], %fd36;
	setp.ne.s32 	%p8, %r1, 0;
	@%p8 bra 	$L__BB0_15;
	ld.shared.f64 	%fd37, [sdata];
	cvta.to.global.u64 	%rd10, %rd2;
	mul.wide.u32 	%rd11, %r2, 8;
	add.s64 	%rd12, %rd10, %rd11;
	st.global.f64 	[%rd12], %fd37;
$L__BB0_15:
	ret;

}
	// .globl	_Z18__reduce_kernelR__ILj512EEvPdS0_ii
.visible .entry _Z18__reduce_kernelR__ILj512EEvPdS0_ii(
	.param .u64 .ptr .align 1 _Z18__reduce_kernelR__ILj512EEvPdS0_ii_param_0,
	.param .u64 .ptr .align 1 _Z18__reduce_kernelR__ILj512EEvPdS0_ii_param_1,
	.param .u32 _Z18__reduce_kernelR__ILj512EEvPdS0_ii_param_2,
	.param .u32 _Z18__reduce_kernelR__ILj512EEvPdS0_ii_param_3
)
{
	.reg .pred 	%p<8>;
	.reg .b32 	%r<12>;
	.reg .b64 	%rd<13>;
	.reg .b64 	%fd<36>;

	ld.param.u64 	%rd3, [_Z18__reduce_kernelR__ILj512EEvPdS0_ii_param_0];
	ld.param.u64 	%rd2, [_Z18__reduce_kernelR__ILj512EEvPdS0_ii_param_1];
	ld.param.u32 	%r6, [_Z18__reduce_kernelR__ILj512EEvPdS0_ii_param_2];
	cvta.to.global.u64 	%rd1, %rd3;
	mov.u32 	%r1, %tid.x;
	mov.u32 	%r2, %ctaid.x;
	mov.u32 	%r7, %ntid.x;
	mul.lo.s32 	%r8, %r7, %r2;
	shl.b32 	%r9, %r8, 1;
	add.s32 	%r3, %r9, %r1;
	add.s32 	%r4, %r3, %r7;
	setp.ge.u32 	%p1, %r4, %r6;
	@%p1 bra 	$L__BB1_2;
	mul.wide.u32 	%rd6, %r3, 8;
	add.s64 	%rd7, %rd1, %rd6;
	ld.global.f64 	%fd5, [%rd7];
	mul.wide.u32 	%rd8, %r4, 8;
	add.s64 	%rd9, %rd1, %rd8;
	ld.global.f64 	%fd6, [%rd9];
	add.f64 	%fd35, %fd5, %fd6;
	bra.uni 	$L__BB1_4;
$L__BB1_2:
	setp.ge.u32 	%p2, %r3, %r6;
	mov.f64 	%fd35, 0d0000000000000000;
	@%p2 bra 	$L__BB1_4;
	mul.wide.u32 	%rd4, %r3, 8;
	add.s64 	%rd5, %rd1, %rd4;
	ld.global.f64 	%fd35, [%rd5];
$L__BB1_4:
	shl.b32 	%r10, %r1, 3;
	mov.u32 	%r11, sdata;
	add.s32 	%r5, %r11, %r10;
	st.shared.f64 	[%r5], %fd35;
	bar.sync 	0;
	setp.gt.u32 	%p3, %r1, 255;
	@%p3 bra 	$L__BB1_6;
	ld.shared.f64 	%fd7, [%r5+2048];
	ld.shared.f64 	%fd8, [%r5];
	add.f64 	%fd9, %fd7, %fd8;
	st.shared.f64 	[%r5], %fd9;
$L__BB1_6:
	bar.sync 	0;
	setp.gt.u32 	%p4, %r1, 127;
	@%p4 bra 	$L__BB1_8;
	ld.shared.f64 	%fd10, [%r5+1024];
	ld.shared.f64 	%fd11, [%r5];
	add.f64 	%fd12, %fd10, %fd11;
	st.shared.f64 	[%r5], %fd12;
$L__BB1_8:
	bar.sync 	0;
	setp.gt.u32 	%p5, %r1, 63;
	@%p5 bra 	$L__BB1_10;
	ld.shared.f64 	%fd13, [%r5+512];
	ld.shared.f64 	%fd14, [%r5];
	add.f64 	%fd15, %fd13, %fd14;
	st.shared.f64 	[%r5], %fd15;
$L__BB1_10:
	bar.sync 	0;
	setp.gt.u32 	%p6, %r1, 31;
	@%p6 bra 	$L__BB1_13;
	ld.volatile.shared.f64 	%fd16, [%r5+256];
	ld.volatile.shared.f64 	%fd17, [%r5];
	add.f64 	%fd18, %fd16, %fd17;
	st.volatile.shared.f64 	[%r5], %fd18;
	ld.volatile.shared.f64 	%fd19, [%r5+128];
	ld.volatile.shared.f64 	%fd20, [%r5];
	add.f64 	%fd21, %fd19, %fd20;
	st.volatile.shared.f64 	[%r5], %fd21;
	ld.volatile.shared.f64 	%fd22, [%r5+64];
	ld.volatile.shared.f64 	%fd23, [%r5];
	add.f64 	%fd24, %fd22, %fd23;
	st.volatile.shared.f64 	[%r5], %fd24;
	ld.volatile.shared.f64 	%fd25, [%r5+32];
	ld.volatile.shared.f64 	%fd26, [%r5];
	add.f64 	%fd27, %fd25, %fd26;
	st.volatile.shared.f64 	[%r5], %fd27;
	ld.volatile.shared.f64 	%fd28, [%r5+16];
	ld.volatile.shared.f64 	%fd29, [%r5];
	add.f64 	%fd30, %fd28, %fd29;
	st.volatile.shared.f64 	[%r5], %fd30;
	ld.volatile.shared.f64 	%fd31, [%r5+8];
	ld.volatile.shared.f64 	%fd32, [%r5];
	add.f64 	%fd33, %fd31, %fd32;
	st.volatile.shared.f64 	[%r5], %fd33;
	setp.ne.s32 	%p7, %r1, 0;
	@%p7 bra 	$L__BB1_13;
	ld.shared.f64 	%fd34, [sdata];
	cvta.to.global.u64 	%rd10, %rd2;
	mul.wide.u32 	%rd11, %r2, 8;
	add.s64 	%rd12, %rd10, %rd11;
	st.global.f64 	[%rd12], %fd34;
$L__BB1_13:
	ret;

}
	// .globl	_Z18__reduce_kernelR__ILj256EEvPdS0_ii
.visible .entry _Z18__reduce_kernelR__ILj256EEvPdS0_ii(
	.param .u64 .ptr .align 1 _Z18__reduce_kernelR__ILj256EEvPdS0_ii_param_0,
	.param .u64 .ptr .align 1 _Z18__reduce_kernelR__ILj256EEvPdS0_ii_param_1,
	.param .u32 _Z18__reduce_kernelR__ILj256EEvPdS0_ii_param_2,
	.param .u32 _Z18__reduce_kernelR__ILj256EEvPdS0_ii_param_3
)
{
	.reg .pred 	%p<7>;
	.reg .b32 	%r<12>;
	.reg .b64 	%rd<13>;
	.reg .b64 	%fd<33>;

	ld.param.u64 	%rd3, [_Z18__reduce_kernelR__ILj256EEvPdS0_ii_param_0];
	ld.param.u64 	%rd2, [_Z18__reduce_kernelR__ILj256EEvPdS0_ii_param_1];
	ld.param.u32 	%r6, [_Z18__reduce_kernelR__ILj256EEvPdS0_ii_param_2];
	cvta.to.global.u64 	%rd1, %rd3;
	mov.u32 	%r1, %tid.x;
	mov.u32 	%r2, %ctaid.x;
	mov.u32 	%r7, %ntid.x;
	mul.lo.s32 	%r8, %r7, %r2;
	shl.b32 	%r9, %r8, 1;
	add.s32 	%r3, %r9, %r1;
	add.s32 	%r4, %r3, %r7;
	setp.ge.u32 	%p1, %r4, %r6;
	@%p1 bra 	$L__BB2_2;
	mul.wide.u32 	%rd6, %r3, 8;
	add.s64 	%rd7, %rd1, %rd6;
	ld.global.f64 	%fd5, [%rd7];
	mul.wide.u32 	%rd8, %r4, 8;
	add.s64 	%rd9, %rd1, %rd8;
	ld.global.f64 	%fd6, [%rd9];
	add.f64 	%fd32, %fd5, %fd6;
	bra.uni 	$L__BB2_4;
$L__BB2_2:
	setp.ge.u32 	%p2, %r3, %r6;
	mov.f64 	%fd32, 0d0000000000000000;
	@%p2 bra 	$L__BB2_4;
	mul.wide.u32 	%rd4, %r3, 8;
	add.s64 	%rd5, %rd1, %rd4;
	ld.global.f64 	%fd32, [%rd5];
$L__BB2_4:
	shl.b32 	%r10, %r1, 3;
	mov.u32 	%r11, sdata;
	add.s32 	%r5, %r11, %r10;
	st.shared.f64 	[%r5], %fd32;
	bar.sync 	0;
	setp.gt.u32 	%p3, %r1, 127;
	@%p3 bra 	$L__BB2_6;
	ld.shared.f64 	%fd7, [%r5+1024];
	ld.shared.f64 	%fd8, [%r5];
	add.f64 	%fd9, %fd7, %fd8;
	st.shared.f64 	[%r5], %fd9;
$L__BB2_6:
	bar.sync 	0;
	setp.gt.u32 	%p4, %r1, 63;
	@%p4 bra 	$L__BB2_8;
	ld.shared.f64 	%fd10, [%r5+512];
	ld.shared.f64 	%fd11, [%r5];
	add.f64 	%fd12, %fd10, %fd11;
	st.shared.f64 	[%r5], %fd12;
$L__BB2_8:
	bar.sync 	0;
	setp.gt.u32 	%p5, %r1, 31;
	@%p5 bra 	$L__BB2_11;
	ld.volatile.shared.f64 	%fd13, [%r5+256];
	ld.volatile.shared.f64 	%fd14, [%r5];
	add.f64 	%fd15, %fd13, %fd14;
	st.volatile.shared.f64 	[%r5], %fd15;
	ld.volatile.shared.f64 	%fd16, [%r5+128];
	ld.volatile.shared.f64 	%fd17, [%r5];
	add.f64 	%fd18, %fd16, %fd17;
	st.volatile.shared.f64 	[%r5], %fd18;
	ld.volatile.shared.f64 	%fd19, [%r5+64];
	ld.volatile.shared.f64 	%fd20, [%r5];
	add.f64 	%fd21, %fd19, %fd20;
	st.volatile.shared.f64 	[%r5], %fd21;
	ld.volatile.shared.f64 	%fd22, [%r5+32];
	ld.volatile.shared.f64 	%fd23, [%r5];
	add.f64 	%fd24, %fd22, %fd23;
	st.volatile.shared.f64 	[%r5], %fd24;
	ld.volatile.shared.f64 	%fd25, [%r5+16];
	ld.volatile.shared.f64 	%fd26, [%r5];
	add.f64 	%fd27, %fd25, %fd26;
	st.volatile.shared.f64 	[%r5], %fd27;
	ld.volatile.shared.f64 	%fd28, [%r5+8];
	ld.volatile.shared.f64 	%fd29, [%r5];
	add.f64 	%fd30, %fd28, %fd29;
	st.volatile.shared.f64 	[%r5], %fd30;
	setp.ne.s32 	%p6, %r1, 0;
	@%p6 bra 	$L__BB2_11;
	ld.shared.f64 	%fd31, [sdata];
	cvta.to.global.u64 	%rd10, %rd2;
	mul.wide.u32 	%rd11, %r2, 8;
	add.s64 	%rd12, %rd10, %rd11;
	st.global.f64 	[%rd12], %fd31;
$L__BB2_11:
	ret;

}
	// .globl	_Z18__reduce_kernelR__ILj128EEvPdS0_ii
.visible .entry _Z18__reduce_kernelR__ILj128EEvPdS0_ii(
	.param .u64 .ptr .align 1 _Z18__reduce_kernelR__ILj128EEvPdS0_ii_param_0,
	.param .u64 .ptr .align 1 _Z18__reduce_kernelR__ILj128EEvPdS0_ii_param_1,
	.param .u32 _Z18__reduce_kernelR__ILj128EEvPdS0_ii_param_2,
	.param .u32 _Z18__reduce_kernelR__ILj128EEvPdS0_ii_param_3
)
{
	.reg .pred 	%p<6>;
	.reg .b32 	%r<12>;
	.reg .b64 	%rd<13>;
	.reg .b64 	%fd<30>;

	ld.param.u64 	%rd3, [_Z18__reduce_kernelR__ILj128EEvPdS0_ii_param_0];
	ld.param.u64 	%rd2, [_Z18__reduce_kernelR__ILj128EEvPdS0_ii_param_1];
	ld.param.u32 	%r6, [_Z18__reduce_kernelR__ILj128EEvPdS0_ii_param_2];
	cvta.to.global.u64 	%rd1, %rd3;
	mov.u32 	%r1, %tid.x;
	mov.u32 	%r2, %ctaid.x;
	mov.u32 	%r7, %ntid.x;
	mul.lo.s32 	%r8, %r7, %r2;
	shl.b32 	%r9, %r8, 1;
	add.s32 	%r3, %r9, %r1;
	add.s32 	%r4, %r3, %r7;
	setp.ge.u32 	%p1, %r4, %r6;
	@%p1 bra 	$L__BB3_2;
	mul.wide.u32 	%rd6, %r3, 8;
	add.s64 	%rd7, %rd1, %rd6;
	ld.global.f64 	%fd5, [%rd7];
	mul.wide.u32 	%rd8, %r4, 8;
	add.s64 	%rd9, %rd1, %rd8;
	ld.global.f64 	%fd6, [%rd9];
	add.f64 	%fd29, %fd5, %fd6;
	bra.uni 	$L__BB3_4;
$L__BB3_2:
	setp.ge.u32 	%p2, %r3, %r6;
	mov.f64 	%fd29, 0d0000000000000000;
	@%p2 bra 	$L__BB3_4;
	mul.wide.u32 	%rd4, %r3, 8;
	add.s64 	%rd5, %rd1, %rd4;
	ld.global.f64 	%fd29, [%rd5];
$L__BB3_4:
	shl.b32 	%r10, %r1, 3;
	mov.u32 	%r11, sdata;
	add.s32 	%r5, %r11, %r10;
	st.shared.f64 	[%r5], %fd29;
	bar.sync 	0;
	setp.gt.u32 	%p3, %r1, 63;
	@%p3 bra 	$L__BB3_6;
	ld.shared.f64 	%fd7, [%r5+512];
	ld.shared.f64 	%fd8, [%r5];
	add.f64 	%fd9, %fd7, %fd8;
	st.shared.f64 	[%r5], %fd9;
$L__BB3_6:
	bar.sync 	0;
	setp.gt.u32 	%p4, %r1, 31;
	@%p4 bra 	$L__BB3_9;
	ld.volatile.shared.f64 	%fd10, [%r5+256];
	ld.volatile.shared.f64 	%fd11, [%r5];
	add.f64 	%fd12, %fd10, %fd11;
	st.volatile.shared.f64 	[%r5], %fd12;
	ld.volatile.shared.f64 	%fd13, [%r5+128];
	ld.volatile.shared.f64 	%fd14, [%r5];
	add.f64 	%fd15, %fd13, %fd14;
	st.volatile.shared.f64 	[%r5], %fd15;
	ld.volatile.shared.f64 	%fd16, [%r5+64];
	ld.volatile.shared.f64 	%fd17, [%r5];
	add.f64 	%fd18, %fd16, %fd17;
	st.volatile.shared.f64 	[%r5], %fd18;
	ld.volatile.shared.f64 	%fd19, [%r5+32];
	ld.volatile.shared.f64 	%fd20, [%r5];
	add.f64 	%fd21, %fd19, %fd20;
	st.volatile.shared.f64 	[%r5], %fd21;
	ld.volatile.shared.f64 	%fd22, [%r5+16];
	ld.volatile.shared.f64 	%fd23, [%r5];
	add.f64 	%fd24, %fd22, %fd23;
	st.volatile.shared.f64 	[%r5], %fd24;
	ld.volatile.shared.f64 	%fd25, [%r5+8];
	ld.volatile.shared.f64 	%fd26, [%r5];
	add.f64 	%fd27, %fd25, %fd26;
	st.volatile.shared.f64 	[%r5], %fd27;
	setp.ne.s32 	%p5, %r1, 0;
	@%p5 bra 	$L__BB3_9;
	ld.shared.f64 	%fd28, [sdata];
	cvta.to.global.u64 	%rd10, %rd2;
	mul.wide.u32 	%rd11, %r2, 8;
	add.s64 	%rd12, %rd10, %rd11;
	st.global.f64 	[%rd12], %fd28;
$L__BB3_9:
	ret;

}
	// .globl	_Z18__reduce_kernelR__ILj64EEvPdS0_ii
.visible .entry _Z18__reduce_kernelR__ILj64EEvPdS0_ii(
	.param .u64 .ptr .align 1 _Z18__reduce_kernelR__ILj64EEvPdS0_ii_param_0,
	.param .u64 .ptr .align 1 _Z18__reduce_kernelR__ILj64EEvPdS0_ii_param_1,
	.param .u32 _Z18__reduce_kernelR__ILj64EEvPdS0_ii_param_2,
	.param .u32 _Z18__reduce_kernelR__ILj64EEvPdS0_ii_param_3
)
{
	.reg .pred 	%p<5>;
	.reg .b32 	%r<12>;
	.reg .b64 	%rd<13>;
	.reg .b64 	%fd<27>;

	ld.param.u64 	%rd3, [_Z18__reduce_kernelR__ILj64EEvPdS0_ii_param_0];
	ld.param.u64 	%rd2, [_Z18__reduce_kernelR__ILj64EEvPdS0_ii_param_1];
	ld.param.u32 	%r6, [_Z18__reduce_kernelR__ILj64EEvPdS0_ii_param_2];
	cvta.to.global.u64 	%rd1, %rd3;
	mov.u32 	%r1, %tid.x;
	mov.u32 	%r2, %ctaid.x;
	mov.u32 	%r7, %ntid.x;
	mul.lo.s32 	%r8, %r7, %r2;
	shl.b32 	%r9, %r8, 1;
	add.s32 	%r3, %r9, %r1;
	add.s32 	%r4, %r3, %r7;
	setp.ge.u32 	%p1, %r4, %r6;
	@%p1 bra 	$L__BB4_2;
	mul.wide.u32 	%rd6, %r3, 8;
	add.s64 	%rd7, %rd1, %rd6;
	ld.global.f64 	%fd5, [%rd7];
	mul.wide.u32 	%rd8, %r4, 8;
	add.s64 	%rd9, %rd1, %rd8;
	ld.global.f64 	%fd6, [%rd9];
	add.f64 	%fd26, %fd5, %fd6;
	bra.uni 	$L__BB4_4;
$L__BB4_2:
	setp.ge.u32 	%p2, %r3, %r6;
	mov.f64 	%fd26, 0d0000000000000000;
	@%p2 bra 	$L__BB4_4;
	mul.wide.u32 	%rd4, %r3, 8;
	add.s64 	%rd5, %rd1, %rd4;
	ld.global.f64 	%fd26, [%rd5];
$L__BB4_4:
	shl.b32 	%r10, %r1, 3;
	mov.u32 	%r11, sdata;
	add.s32 	%r5, %r11, %r10;
	st.shared.f64 	[%r5], %fd26;
	bar.sync 	0;
	setp.gt.u32 	%p3, %r1, 31;
	@%p3 bra 	$L__BB4_7;
	ld.volatile.shared.f64 	%fd7, [%r5+256];
	ld.volatile.shared.f64 	%fd8, [%r5];
	add.f64 	%fd9, %fd7, %fd8;
	st.volatile.shared.f64 	[%r5], %fd9;
	ld.volatile.shared.f64 	%fd10, [%r5+128];
	ld.volatile.shared.f64 	%fd11, [%r5];
	add.f64 	%fd12, %fd10, %fd11;
	st.volatile.shared.f64 	[%r5], %fd12;
	ld.volatile.shared.f64 	%fd13, [%r5+64];
	ld.volatile.shared.f64 	%fd14, [%r5];
	add.f64 	%fd15, %fd13, %fd14;
	st.volatile.shared.f64 	[%r5], %fd15;
	ld.volatile.shared.f64 	%fd16, [%r5+32];
	ld.volatile.shared.f64 	%fd17, [%r5];
	add.f64 	%fd18, %fd16, %fd17;
	st.volatile.shared.f64 	[%r5], %fd18;
	ld.volatile.shared.f64 	%fd19, [%r5+16];
	ld.volatile.shared.f64 	%fd20, [%r5];
	add.f64 	%fd21, %fd19, %fd20;
	st.volatile.shared.f64 	[%r5], %fd21;
	ld.volatile.shared.f64 	%fd22, [%r5+8];
	ld.volatile.shared.f64 	%fd23, [%r5];
	add.f64 	%fd24, %fd22, %fd23;
	st.volatile.shared.f64 	[%r5], %fd24;
	setp.ne.s32 	%p4, %r1, 0;
	@%p4 bra 	$L__BB4_7;
	ld.shared.f64 	%fd25, [sdata];
	cvta.to.global.u64 	%rd10, %rd2;
	mul.wide.u32 	%rd11, %r2, 8;
	add.s64 	%rd12, %rd10, %rd11;
	st.global.f64 	[%rd12], %fd25;
$L__BB4_7:
	ret;

}


// ===== COMPILED SASS (sm_100) =====

	.target	sm_100

	.elftype	@"ET_EXEC"


//--------------------- .note.nv.tkinfo           --------------------------
	.section	.note.nv.tkinfo,"",@"SHT_NOTE"
	.sectionflags	@"SHF_NOTE_NV_TKINFO"
	.tkinfo
        /*0018*/ 	.word	0x00000002
        /*0030*/ 	.string	""
        /*0030*/ 	.string	"ptxas"
        /*0030*/ 	.string	"Cuda compilation tools, release 13.0, V13.0.88"
        /*0030*/ 	.string	"Build cuda_13.0.r13.0/compiler.36424714_0"
        /*0030*/ 	.string	"-arch sm_100 -m 64 "



//--------------------- .note.nv.cuinfo           --------------------------
	.section	.note.nv.cuinfo,"",@"SHT_NOTE"
	.sectionflags	@"SHF_NOTE_NV_CUINFO"
        /*0018*/ 	.short	0x0002
        /*001a*/ 	.short	0x0064
        /*001c*/ 	.short	0x0082
	.zero		2


//--------------------- .nv.info                  --------------------------
	.section	.nv.info,"",@"SHT_CUDA_INFO"
	.align	4


	//----- nvinfo : EIATTR_REGCOUNT
	.align		4
        /*0000*/ 	.byte	0x04, 0x2f
        /*0002*/ 	.short	(.L_1 - .L_0)
	.align		4
.L_0:
        /*0004*/ 	.word	index@(_Z18__reduce_kernelR__ILj1024EEvPdS0_ii)
        /*0008*/ 	.word	0x00000010


	//----- nvinfo : EIATTR_FRAME_SIZE
	.align		4
.L_1:
        /*000c*/ 	.byte	0x04, 0x11
        /*000e*/ 	.short	(.L_3 - .L_2)
	.align		4
.L_2:
        /*0010*/ 	.word	index@(_Z18__reduce_kernelR__ILj1024EEvPdS0_ii)
        /*0014*/ 	.word	0x00000000


	//----- nvinfo : EIATTR_REGCOUNT
	.align		4
.L_3:
        /*0018*/ 	.byte	0x04, 0x2f
        /*001a*/ 	.short	(.L_5 - .L_4)
	.align		4
.L_4:
        /*001c*/ 	.word	index@(_Z18__reduce_kernelR__ILj512EEvPdS0_ii)
        /*0020*/ 	.word	0x00000010


	//----- nvinfo : EIATTR_FRAME_SIZE
	.align		4
.L_5:
        /*0024*/ 	.byte	0x04, 0x11
        /*0026*/ 	.short	(.L_7 - .L_6)
	.align		4
.L_6:
        /*0028*/ 	.word	index@(_Z18__reduce_kernelR__ILj512EEvPdS0_ii)
        /*002c*/ 	.word	0x00000000


	//----- nvinfo : EIATTR_REGCOUNT
	.align		4
.L_7:
        /*0030*/ 	.byte	0x04, 0x2f
        /*0032*/ 	.short	(.L_9 - .L_8)
	.align		4
.L_8:
        /*0034*/ 	.word	index@(_Z18__reduce_kernelR__ILj256EEvPdS0_ii)
        /*0038*/ 	.word	0x00000010


	//----- nvinfo : EIATTR_FRAME_SIZE
	.align		4
.L_9:
        /*003c*/ 	.byte	0x04, 0x11
        /*003e*/ 	.short	(.L_11 - .L_10)
	.align		4
.L_10:
        /*0040*/ 	.word	index@(_Z18__reduce_kernelR__ILj256EEvPdS0_ii)
        /*0044*/ 	.word	0x00000000


	//----- nvinfo : EIATTR_REGCOUNT
	.align		4
.L_11:
        /*0048*/ 	.byte	0x04, 0x2f
        /*004a*/ 	.short	(.L_13 - .L_12)
	.align		4
.L_12:
        /*004c*/ 	.word	index@(_Z18__reduce_kernelR__ILj128EEvPdS0_ii)
        /*0050*/ 	.word	0x00000010


	//----- nvinfo : EIATTR_FRAME_SIZE
	.align		4
.L_13:
        /*0054*/ 	.byte	0x04, 0x11
        /*0056*/ 	.short	(.L_15 - .L_14)
	.align		4
.L_14:
        /*0058*/ 	.word	index@(_Z18__reduce_kernelR__ILj128EEvPdS0_ii)
        /*005c*/ 	.word	0x00000000


	//----- nvinfo : EIATTR_REGCOUNT
	.align		4
.L_15:
        /*0060*/ 	.byte	0x04, 0x2f
        /*0062*/ 	.short	(.L_17 - .L_16)
	.align		4
.L_16:
        /*0064*/ 	.word	index@(_Z18__reduce_kernelR__ILj64EEvPdS0_ii)
        /*0068*/ 	.word	0x00000010


	//----- nvinfo : EIATTR_FRAME_SIZE
	.align		4
.L_17:
        /*006c*/ 	.byte	0x04, 0x11
        /*006e*/ 	.short	(.L_19 - .L_18)
	.align		4
.L_18:
        /*0070*/ 	.word	index@(_Z18__reduce_kernelR__ILj64EEvPdS0_ii)
        /*0074*/ 	.word	0x00000000


	//----- nvinfo : EIATTR_MIN_STACK_SIZE
	.align		4
.L_19:
        /*0078*/ 	.byte	0x04, 0x12
        /*007a*/ 	.short	(.L_21 - .L_20)
	.align		4
.L_20:
        /*007c*/ 	.word	index@(_Z18__reduce_kernelR__ILj64EEvPdS0_ii)
        /*0080*/ 	.word	0x00000000


	//----- nvinfo : EIATTR_MIN_STACK_SIZE
	.align		4
.L_21:
        /*0084*/ 	.byte	0x04, 0x12
        /*0086*/ 	.short	(.L_23 - .L_22)
	.align		4
.L_22:
        /*0088*/ 	.word	index@(_Z18__reduce_kernelR__ILj128EEvPdS0_ii)
        /*008c*/ 	.word	0x00000000


	//----- nvinfo : EIATTR_MIN_STACK_SIZE
	.align		4
.L_23:
        /*0090*/ 	.byte	0x04, 0x12
        /*0092*/ 	.short	(.L_25 - .L_24)
	.align		4
.L_24:
        /*0094*/ 	.word	index@(_Z18__reduce_kernelR__ILj256EEvPdS0_ii)
        /*0098*/ 	.word	0x00000000


	//----- nvinfo : EIATTR_MIN_STACK_SIZE
	.align		4
.L_25:
        /*009c*/ 	.byte	0x04, 0x12
        /*009e*/ 	.short	(.L_27 - .L_26)
	.align		4
.L_26:
        /*00a0*/ 	.word	index@(_Z18__reduce_kernelR__ILj512EEvPdS0_ii)
        /*00a4*/ 	.word	0x00000000


	//----- nvinfo : EIATTR_MIN_STACK_SIZE
	.align		4
.L_27:
        /*00a8*/ 	.byte	0x04, 0x12
        /*00aa*/ 	.short	(.L_29 - .L_28)
	.align		4
.L_28:
        /*00ac*/ 	.word	index@(_Z18__reduce_kernelR__ILj1024EEvPdS0_ii)
        /*00b0*/ 	.word	0x00000000
.L_29:


//--------------------- .nv.compat                --------------------------
	.section	.nv.compat,"",@"SHT_CUDA_COMPAT_INFO"
	.align	4
        /*0000*/ 	.byte	0x02, 0x09, 0x00, 0x00, 0x02, 0x02, 0x01, 0x00, 0x02, 0x05, 0x05, 0x00, 0x03, 0x07, 0x01, 0x01
        /*0010*/ 	.byte	0x02, 0x03, 0x00, 0x00, 0x02, 0x06, 0x01, 0x00, 0x04, 0x0b, 0x08, 0x00, 0x01, 0x00, 0x00, 0x00
        /*0020*/ 	.byte	0x00, 0x00, 0x00, 0x00


//--------------------- .nv.info._Z18__reduce_kernelR__ILj64EEvPdS0_ii --------------------------
	.section	.nv.info._Z18__reduce_kernelR__ILj64EEvPdS0_ii,"",@"SHT_CUDA_INFO"
	.sectionflags	@""
	.align	4


	//----- nvinfo : EIATTR_CUDA_API_VERSION
	.align		4
        /*0000*/ 	.byte	0x04, 0x37
        /*0002*/ 	.short	(.L_31 - .L_30)
.L_30:
        /*0004*/ 	.word	0x00000082


	//----- nvinfo : EIATTR_KPARAM_INFO
	.align		4
.L_31:
        /*0008*/ 	.byte	0x04, 0x17
        /*000a*/ 	.short	(.L_33 - .L_32)
.L_32:
        /*000c*/ 	.word	0x00000000
        /*0010*/ 	.short	0x0003
        /*0012*/ 	.short	0x0014
        /*0014*/ 	.byte	0x00, 0xf0, 0x11, 0x00


	//----- nvinfo : EIATTR_KPARAM_INFO
	.align		4
.L_33:
        /*0018*/ 	.byte	0x04, 0x17
        /*001a*/ 	.short	(.L_35 - .L_34)
.L_34:
        /*001c*/ 	.word	0x00000000
        /*0020*/ 	.short	0x0002
        /*0022*/ 	.short	0x0010
        /*0024*/ 	.byte	0x00, 0xf0, 0x11, 0x00


	//----- nvinfo : EIATTR_KPARAM_INFO
	.align		4
.L_35:
        /*0028*/ 	.byte	0x04, 0x17
        /*002a*/ 	.short	(.L_37 - .L_36)
.L_36:
        /*002c*/ 	.word	0x00000000
        /*0030*/ 	.short	0x0001
        /*0032*/ 	.short	0x0008
        /*0034*/ 	.byte	0x00, 0xf5, 0x21, 0x00


	//----- nvinfo : EIATTR_KPARAM_INFO
	.align		4
.L_37:
        /*0038*/ 	.byte	0x04, 0x17
        /*003a*/ 	.short	(.L_39 - .L_38)
.L_38:
        /*003c*/ 	.word	0x00000000
        /*0040*/ 	.short	0x0000
        /*0042*/ 	.short	0x0000
        /*0044*/ 	.byte	0x00, 0xf5, 0x21, 0x00


	//----- nvinfo : EIATTR_SPARSE_MMA_MASK
	.align		4
.L_39:
        /*0048*/ 	.byte	0x03, 0x50
        /*004a*/ 	.short	0x0000


	//----- nvinfo : EIATTR_MAXREG_COUNT
	.align		4
        /*004c*/ 	.byte	0x03, 0x1b
        /*004e*/ 	.short	0x00ff


	//----- nvinfo : EIATTR_NUM_BARRIERS
	.align		4
        /*0050*/ 	.byte	0x02, 0x4c
        /*0052*/ 	.byte	0x01
	.zero		1


	//----- nvinfo : EIATTR_MERCURY_ISA_VERSION
	.align		4
        /*0054*/ 	.byte	0x03, 0x5f
        /*0056*/ 	.short	0x0101


	//----- nvinfo : EIATTR_VRC_CTA_INIT_COUNT
	.align		4
        /*0058*/ 	.byte	0x02, 0x4a
	.zero		1
	.zero		1


	//----- nvinfo : EIATTR_EXIT_INSTR_OFFSETS
	.align		4
        /*005c*/ 	.byte	0x04, 0x1c
        /*005e*/ 	.short	(.L_41 - .L_40)


	//   ....[0]....
.L_40:
        /*0060*/ 	.word	0x00000210


	//   ....[1]....
        /*0064*/ 	.word	0x000003b0


	//   ....[2]....
        /*0068*/ 	.word	0x00000400


	//----- nvinfo : EIATTR_CRS_STACK_SIZE
	.align		4
.L_41:
        /*006c*/ 	.byte	0x04, 0x1e
        /*006e*/ 	.short	(.L_43 - .L_42)
.L_42:
        /*0070*/ 	.word	0x00000000


	//----- nvinfo : EIATTR_CBANK_PARAM_SIZE
	.align		4
.L_43:
        /*0074*/ 	.byte	0x03, 0x19
        /*0076*/ 	.short	0x0018


	//----- nvinfo : EIATTR_PARAM_CBANK
	.align		4
        /*0078*/ 	.byte	0x04, 0x0a
        /*007a*/ 	.short	(.L_45 - .L_44)
	.align		4
.L_44:
        /*007c*/ 	.word	index@(.nv.constant0._Z18__reduce_kernelR__ILj64EEvPdS0_ii)
        /*0080*/ 	.short	0x0380
        /*0082*/ 	.short	0x0018


	//----- nvinfo : EIATTR_SW_WAR
	.align		4
.L_45:
        /*0084*/ 	.byte	0x04, 0x36
        /*0086*/ 	.short	(.L_47 - .L_46)
.L_46:
        /*0088*/ 	.word	0x00000008
.L_47:


//--------------------- .nv.info._Z18__reduce_kernelR__ILj128EEvPdS0_ii --------------------------
	.section	.nv.info._Z18__reduce_kernelR__ILj128EEvPdS0_ii,"",@"SHT_CUDA_INFO"
	.sectionflags	@""
	.align	4


	//----- nvinfo : EIATTR_CUDA_API_VERSION
	.align		4
        /*0000*/ 	.byte	0x04, 0x37
        /*0002*/ 	.short	(.L_49 - .L_48)
.L_48:
        /*0004*/ 	.word	0x00000082


	//----- nvinfo : EIATTR_KPARAM_INFO
	.align		4
.L_49:
        /*0008*/ 	.byte	0x04, 0x17
        /*000a*/ 	.short	(.L_51 - .L_50)
.L_50:
        /*000c*/ 	.word	0x00000000
        /*0010*/ 	.short	0x0003
        /*0012*/ 	.short	0x0014
        /*0014*/ 	.byte	0x00, 0xf0, 0x11, 0x00


	//----- nvinfo : EIATTR_KPARAM_INFO
	.align		4
.L_51:
        /*0018*/ 	.byte	0x04, 0x17
        /*001a*/ 	.short	(.L_53 - .L_52)
.L_52:
        /*001c*/ 	.word	0x00000000
        /*0020*/ 	.short	0x0002
        /*0022*/ 	.short	0x0010
        /*0024*/ 	.byte	0x00, 0xf0, 0x11, 0x00


	//----- nvinfo : EIATTR_KPARAM_INFO
	.align		4
.L_53:
        /*0028*/ 	.byte	0x04, 0x17
        /*002a*/ 	.short	(.L_55 - .L_54)
.L_54:
        /*002c*/ 	.word	0x00000000
        /*0030*/ 	.short	0x0001
        /*0032*/ 	.short	0x0008
        /*0034*/ 	.byte	0x00, 0xf5, 0x21, 0x00


	//----- nvinfo : EIATTR_KPARAM_INFO
	.align		4
.L_55:
        /*0038*/ 	.byte	0x04, 0x17
        /*003a*/ 	.short	(.L_57 - .L_56)
.L_56:
        /*003c*/ 	.word	0x00000000
        /*0040*/ 	.short	0x0000
        /*0042*/ 	.short	0x0000
        /*0044*/ 	.byte	0x00, 0xf5, 0x21, 0x00


	//----- nvinfo : EIATTR_SPARSE_MMA_MASK
	.align		4
.L_57:
        /*0048*/ 	.byte	0x03, 0x50
        /*004a*/ 	.short	0x0000


	//----- nvinfo : EIATTR_MAXREG_COUNT
	.align		4
        /*004c*/ 	.byte	0x03, 0x1b
        /*004e*/ 	.short	0x00ff


	//----- nvinfo : EIATTR_NUM_BARRIERS
	.align		4
        /*0050*/ 	.byte	0x02, 0x4c
        /*0052*/ 	.byte	0x01
	.zero		1


	//----- nvinfo : EIATTR_MERCURY_ISA_VERSION
	.align		4
        /*0054*/ 	.byte	0x03, 0x5f
        /*0056*/ 	.short	0x0101


	//----- nvinfo : EIATTR_VRC_CTA_INIT_COUNT
	.align		4
        /*0058*/ 	.byte	0x02, 0x4a
	.zero		1
	.zero		1


	//----- nvinfo : EIATTR_EXIT_INSTR_OFFSETS
	.align		4
        /*005c*/ 	.byte	0x04, 0x1c
        /*005e*/ 	.short	(.L_59 - .L_58)


	//   ....[0]....
.L_58:
        /*0060*/ 	.word	0x00000270


	//   ....[1]....
        /*0064*/ 	.word	0x00000410


	//   ....[2]....
        /*0068*/ 	.word	0x00000460


	//----- nvinfo : EIATTR_CRS_STACK_SIZE
	.align		4
.L_59:
        /*006c*/ 	.byte	0x04, 0x1e
        /*006e*/ 	.short	(.L_61 - .L_60)
.L_60:
        /*0070*/ 	.word	0x00000000


	//----- nvinfo : EIATTR_CBANK_PARAM_SIZE
	.align		4
.L_61:
        /*0074*/ 	.byte	0x03, 0x19
        /*0076*/ 	.short	0x0018


	//----- nvinfo : EIATTR_PARAM_CBANK
	.align		4
        /*0078*/ 	.byte	0x04, 0x0a
        /*007a*/ 	.short	(.L_63 - .L_62)
	.align		4
.L_62:
        /*007c*/ 	.word	index@(.nv.constant0._Z18__reduce_kernelR__ILj128EEvPdS0_ii)
        /*0080*/ 	.short	0x0380
        /*0082*/ 	.short	0x0018


	//----- nvinfo : EIATTR_SW_WAR
	.align		4
.L_63:
        /*0084*/ 	.byte	0x04, 0x36
        /*0086*/ 	.short	(.L_65 - .L_64)
.L_64:
        /*0088*/ 	.word	0x00000008
.L_65:


//--------------------- .nv.info._Z18__reduce_kernelR__ILj256EEvPdS0_ii --------------------------
	.section	.nv.info._Z18__reduce_kernelR__ILj256EEvPdS0_ii,"",@"SHT_CUDA_INFO"
	.sectionflags	@""
	.align	4


	//----- nvinfo : EIATTR_CUDA_API_VERSION
	.align		4
        /*0000*/ 	.byte	0x04, 0x37
        /*0002*/ 	.short	(.L_67 - .L_66)
.L_66:
        /*0004*/ 	.word	0x00000082


	//----- nvinfo : EIATTR_KPARAM_INFO
	.align		4
.L_67:
        /*0008*/ 	.byte	0x04, 0x17
        /*000a*/ 	.short	(.L_69 - .L_68)
.L_68:
        /*000c*/ 	.word	0x00000000
        /*0010*/ 	.short	0x0003
        /*0012*/ 	.short	0x0014
        /*0014*/ 	.byte	0x00, 0xf0, 0x11, 0x00


	//----- nvinfo : EIATTR_KPARAM_INFO
	.align		4
.L_69:
        /*0018*/ 	.byte	0x04, 0x17
        /*001a*/ 	.short	(.L_71 - .L_70)
.L_70:
        /*001c*/ 	.word	0x00000000
        /*0020*/ 	.short	0x0002
        /*0022*/ 	.short	0x0010
        /*0024*/ 	.byte	0x00, 0xf0, 0x11, 0x00


	//----- nvinfo : EIATTR_KPARAM_INFO
	.align		4
.L_71:
        /*0028*/ 	.byte	0x04, 0x17
        /*002a*/ 	.short	(.L_73 - .L_72)
.L_72:
        /*002c*/ 	.word	0x00000000
        /*0030*/ 	.short	0x0001
        /*0032*/ 	.short	0x0008
        /*0034*/ 	.byte	0x00, 0xf5, 0x21, 0x00


	//----- nvinfo : EIATTR_KPARAM_INFO
	.align		4
.L_73:
        /*0038*/ 	.byte	0x04, 0x17
        /*003a*/ 	.short	(.L_75 - .L_74)
.L_74:
        /*003c*/ 	.word	0x00000000
        /*0040*/ 	.short	0x0000
        /*0042*/ 	.short	0x0000
        /*0044*/ 	.byte	0x00, 0xf5, 0x21, 0x00


	//----- nvinfo : EIATTR_SPARSE_MMA_MASK
	.align		4
.L_75:
        /*0048*/ 	.byte	0x03, 0x50
        /*004a*/ 	.short	0x0000


	//----- nvinfo : EIATTR_MAXREG_COUNT
	.align		4
        /*004c*/ 	.byte	0x03, 0x1b
        /*004e*/ 	.short	0x00ff


	//----- nvinfo : EIATTR_NUM_BARRIERS
	.align		4
        /*0050*/ 	.byte	0x02, 0x4c
        /*0052*/ 	.byte	0x01
	.zero		1


	//----- nvinfo : EIATTR_MERCURY_ISA_VERSION
	.align		4
        /*0054*/ 	.byte	0x03, 0x5f
        /*0056*/ 	.short	0x0101


	//----- nvinfo : EIATTR_VRC_CTA_INIT_COUNT
	.align		4
        /*0058*/ 	.byte	0x02, 0x4a
	.zero		1
	.zero		1


	//----- nvinfo : EIATTR_EXIT_INSTR_OFFSETS
	.align		4
        /*005c*/ 	.byte	0x04, 0x1c
        /*005e*/ 	.short	(.L_77 - .L_76)


	//   ....[0]....
.L_76:
        /*0060*/ 	.word	0x000002d0


	//   ....[1]....
        /*0064*/ 	.word	0x00000470


	//   ....[2]....
        /*0068*/ 	.word	0x000004c0


	//----- nvinfo : EIATTR_CRS_STACK_SIZE
	.align		4
.L_77:
        /*006c*/ 	.byte	0x04, 0x1e
        /*006e*/ 	.short	(.L_79 - .L_78)
.L_78:
        /*0070*/ 	.word	0x00000000


	//----- nvinfo : EIATTR_CBANK_PARAM_SIZE
	.align		4
.L_79:
        /*0074*/ 	.byte	0x03, 0x19
        /*0076*/ 	.short	0x0018


	//----- nvinfo : EIATTR_PARAM_CBANK
	.align		4
        /*0078*/ 	.byte	0x04, 0x0a
        /*007a*/ 	.short	(.L_81 - .L_80)
	.align		4
.L_80:
        /*007c*/ 	.word	index@(.nv.constant0._Z18__reduce_kernelR__ILj256EEvPdS0_ii)
        /*0080*/ 	.short	0x0380
        /*0082*/ 	.short	0x0018


	//----- nvinfo : EIATTR_SW_WAR
	.align		4
.L_81:
        /*0084*/ 	.byte	0x04, 0x36
        /*0086*/ 	.short	(.L_83 - .L_82)
.L_82:
        /*0088*/ 	.word	0x00000008
.L_83:


//--------------------- .nv.info._Z18__reduce_kernelR__ILj512EEvPdS0_ii --------------------------
	.section	.nv.info._Z18__reduce_kernelR__ILj512EEvPdS0_ii,"",@"SHT_CUDA_INFO"
	.sectionflags	@""
	.align	4


	//----- nvinfo : EIATTR_CUDA_API_VERSION
	.align		4
        /*0000*/ 	.byte	0x04, 0x37
        /*0002*/ 	.short	(.L_85 - .L_84)
.L_84:
        /*0004*/ 	.word	0x00000082


	//----- nvinfo : EIATTR_KPARAM_INFO
	.align		4
.L_85:
        /*0008*/ 	.byte	0x04, 0x17
        /*000a*/ 	.short	(.L_87 - .L_86)
.L_86:
        /*000c*/ 	.word	0x00000000
        /*0010*/ 	.short	0x0003
        /*0012*/ 	.short	0x0014
        /*0014*/ 	.byte	0x00, 0xf0, 0x11, 0x00


	//----- nvinfo : EIATTR_KPARAM_INFO
	.align		4
.L_87:
        /*0018*/ 	.byte	0x04, 0x17
        /*001a*/ 	.short	(.L_89 - .L_88)
.L_88:
        /*001c*/ 	.word	0x00000000
        /*0020*/ 	.short	0x0002
        /*0022*/ 	.short	0x0010
        /*0024*/ 	.byte	0x00, 0xf0, 0x11, 0x00


	//----- nvinfo : EIATTR_KPARAM_INFO
	.align		4
.L_89:
        /*0028*/ 	.byte	0x04, 0x17
        /*002a*/ 	.short	(.L_91 - .L_90)
.L_90:
        /*002c*/ 	.word	0x00000000
        /*0030*/ 	.short	0x0001
        /*0032*/ 	.short	0x0008
        /*0034*/ 	.byte	0x00, 0xf5, 0x21, 0x00


	//----- nvinfo : EIATTR_KPARAM_INFO
	.align		4
.L_91:
        /*0038*/ 	.byte	0x04, 0x17
        /*003a*/ 	.short	(.L_93 - .L_92)
.L_92:
        /*003c*/ 	.word	0x00000000
        /*0040*/ 	.short	0x0000
        /*0042*/ 	.short	0x0000
        /*0044*/ 	.byte	0x00, 0xf5, 0x21, 0x00


	//----- nvinfo : EIATTR_SPARSE_MMA_MASK
	.align		4
.L_93:
        /*0048*/ 	.byte	0x03, 0x50
        /*004a*/ 	.short	0x0000


	//----- nvinfo : EIATTR_MAXREG_COUNT
	.align		4
        /*004c*/ 	.byte	0x03, 0x1b
        /*004e*/ 	.short	0x00ff


	//----- nvinfo : EIATTR_NUM_BARRIERS
	.align		4
        /*0050*/ 	.byte	0x02, 0x4c
        /*0052*/ 	.byte	0x01
	.zero		1


	//----- nvinfo : EIATTR_MERCURY_ISA_VERSION
	.align		4
        /*0054*/ 	.byte	0x03, 0x5f
        /*0056*/ 	.short	0x0101


	//----- nvinfo : EIATTR_VRC_CTA_INIT_COUNT
	.align		4
        /*0058*/ 	.byte	0x02, 0x4a
	.zero		1
	.zero		1


	//----- nvinfo : EIATTR_EXIT_INSTR_OFFSETS
	.align		4
        /*005c*/ 	.byte	0x04, 0x1c
        /*005e*/ 	.short	(.L_95 - .L_94)


	//   ....[0]....
.L_94:
        /*0060*/ 	.word	0x00000330


	//   ....[1]....
        /*0064*/ 	.word	0x000004d0


	//   ....[2]....
        /*0068*/ 	.word	0x00000520


	//----- nvinfo : EIATTR_CRS_STACK_SIZE
	.align		4
.L_95:
        /*006c*/ 	.byte	0x04, 0x1e
        /*006e*/ 	.short	(.L_97 - .L_96)
.L_96:
        /*0070*/ 	.word	0x00000000


	//----- nvinfo : EIATTR_CBANK_PARAM_SIZE
	.align		4
.L_97:
        /*0074*/ 	.byte	0x03, 0x19
        /*0076*/ 	.short	0x0018


	//----- nvinfo : EIATTR_PARAM_CBANK
	.align		4
        /*0078*/ 	.byte	0x04, 0x0a
        /*007a*/ 	.short	(.L_99 - .L_98)
	.align		4
.L_98:
        /*007c*/ 	.word	index@(.nv.constant0._Z18__reduce_kernelR__ILj512EEvPdS0_ii)
        /*0080*/ 	.short	0x0380
        /*0082*/ 	.short	0x0018


	//----- nvinfo : EIATTR_SW_WAR
	.align		4
.L_99:
        /*0084*/ 	.byte	0x04, 0x36
        /*0086*/ 	.short	(.L_101 - .L_100)
.L_100:
        /*0088*/ 	.word	0x00000008
.L_101:


//--------------------- .nv.info._Z18__reduce_kernelR__ILj1024EEvPdS0_ii --------------------------
	.section	.nv.info._Z18__reduce_kernelR__ILj1024EEvPdS0_ii,"",@"SHT_CUDA_INFO"
	.sectionflags	@""
	.align	4


	//----- nvinfo : EIATTR_CUDA_API_VERSION
	.align		4
        /*0000*/ 	.byte	0x04, 0x37
        /*0002*/ 	.short	(.L_103 - .L_102)
.L_102:
        /*0004*/ 	.word	0x00000082


	//----- nvinfo : EIATTR_KPARAM_INFO
	.align		4
.L_103:
        /*0008*/ 	.byte	0x04, 0x17
        /*000a*/ 	.short	(.L_105 - .L_104)
.L_104:
        /*000c*/ 	.word	0x00000000
        /*0010*/ 	.short	0x0003
        /*0012*/ 	.short	0x0014
        /*0014*/ 	.byte	0x00, 0xf0, 0x11, 0x00


	//----- nvinfo : EIATTR_KPARAM_INFO
	.align		4
.L_105:
        /*0018*/ 	.byte	0x04, 0x17
        /*001a*/ 	.short	(.L_107 - .L_106)
.L_106:
        /*001c*/ 	.word	0x00000000
        /*0020*/ 	.short	0x0002
        /*0022*/ 	.short	0x0010
        /*0024*/ 	.byte	0x00, 0xf0, 0x11, 0x00


	//----- nvinfo : EIATTR_KPARAM_INFO
	.align		4
.L_107:
        /*0028*/ 	.byte	0x04, 0x17
        /*002a*/ 	.short	(.L_109 - .L_108)
.L_108:
        /*002c*/ 	.word	0x00000000
        /*0030*/ 	.short	0x0001
        /*0032*/ 	.short	0x0008
        /*0034*/ 	.byte	0x00, 0xf5, 0x21, 0x00


	//----- nvinfo : EIATTR_KPARAM_INFO
	.align		4
.L_109:
        /*0038*/ 	.byte	0x04, 0x17
        /*003a*/ 	.short	(.L_111 - .L_110)
.L_110:
        /*003c*/ 	.word	0x00000000
        /*0040*/ 	.short	0x0000
        /*0042*/ 	.short	0x0000
        /*0044*/ 	.byte	0x00, 0xf5, 0x21, 0x00


	//----- nvinfo : EIATTR_SPARSE_MMA_MASK
	.align		4
.L_111:
        /*0048*/ 	.byte	0x03, 0x50
        /*004a*/ 	.short	0x0000


	//----- nvinfo : EIATTR_MAXREG_COUNT
	.align		4
        /*004c*/ 	.byte	0x03, 0x1b
        /*004e*/ 	.short	0x00ff


	//----- nvinfo : EIATTR_NUM_BARRIERS
	.align		4
        /*0050*/ 	.byte	0x02, 0x4c
        /*0052*/ 	.byte	0x01
	.zero		1


	//----- nvinfo : EIATTR_MERCURY_ISA_VERSION
	.align		4
        /*0054*/ 	.byte	0x03, 0x5f
        /*0056*/ 	.short	0x0101


	//----- nvinfo : EIATTR_VRC_CTA_INIT_COUNT
	.align		4
        /*0058*/ 	.byte	0x02, 0x4a
	.zero		1
	.zero		1


	//----- nvinfo : EIATTR_EXIT_INSTR_OFFSETS
	.align		4
        /*005c*/ 	.byte	0x04, 0x1c
        /*005e*/ 	.short	(.L_113 - .L_112)


	//   ....[0]....
.L_112:
        /*0060*/ 	.word	0x00000390


	//   ....[1]....
        /*0064*/ 	.word	0x00000530


	//   ....[2]....
        /*0068*/ 	.word	0x00000580


	//----- nvinfo : EIATTR_CRS_STACK_SIZE
	.align		4
.L_113:
        /*006c*/ 	.byte	0x04, 0x1e
        /*006e*/ 	.short	(.L_115 - .L_114)
.L_114:
        /*0070*/ 	.word	0x00000000


	//----- nvinfo : EIATTR_CBANK_PARAM_SIZE
	.align		4
.L_115:
        /*0074*/ 	.byte	0x03, 0x19
        /*0076*/ 	.short	0x0018


	//----- nvinfo : EIATTR_PARAM_CBANK
	.align		4
        /*0078*/ 	.byte	0x04, 0x0a
        /*007a*/ 	.short	(.L_117 - .L_116)
	.align		4
.L_116:
        /*007c*/ 	.word	index@(.nv.constant0._Z18__reduce_kernelR__ILj1024EEvPdS0_ii)
        /*0080*/ 	.short	0x0380
        /*0082*/ 	.short	0x0018


	//----- nvinfo : EIATTR_SW_WAR
	.align		4
.L_117:
        /*0084*/ 	.byte	0x04, 0x36
        /*0086*/ 	.short	(.L_119 - .L_118)
.L_118:
        /*0088*/ 	.word	0x00000008
.L_119:


//--------------------- .nv.callgraph             --------------------------
	.section	.nv.callgraph,"",@"SHT_CUDA_CALLGRAPH"
	.align	4
	.sectionentsize	8
	.align		4
        /*0000*/ 	.word	0x00000000
	.align		4
        /*0004*/ 	.word	0xffffffff
	.align		4
        /*0008*/ 	.word	0x00000000
	.align		4
        /*000c*/ 	.word	0xfffffffe
	.align		4
        /*0010*/ 	.word	0x00000000
	.align		4
        /*0014*/ 	.word	0xfffffffd
	.align		4
        /*0018*/ 	.word	0x00000000
	.align		4
        /*001c*/ 	.word	0xfffffffc


//--------------------- .text._Z18__reduce_kernelR__ILj64EEvPdS0_ii --------------------------
	.section	.text._Z18__reduce_kernelR__ILj64EEvPdS0_ii,"ax",@progbits
	.align	128
        .global         _Z18__reduce_kernelR__ILj64EEvPdS0_ii
        .type           _Z18__reduce_kernelR__ILj64EEvPdS0_ii,@function
        .size           _Z18__reduce_kernelR__ILj64EEvPdS0_ii,(.L_x_20 - _Z18__reduce_kernelR__ILj64EEvPdS0_ii)
        .other          _Z18__reduce_kernelR__ILj64EEvPdS0_ii,@"STO_CUDA_ENTRY STV_DEFAULT"
_Z18__reduce_kernelR__ILj64EEvPdS0_ii:
.text._Z18__reduce_kernelR__ILj64EEvPdS0_ii:
[----:B------:R-:W-:Y:S01]  /*0000*/  LDC R1, c[0x0][0x37c] ;  /* 0x0000df00ff017b82 */ /* 0x000fe20000000800 */
[----:B------:R-:W0:Y:S01]  /*0010*/  S2R R0, SR_CTAID.X ;  /* 0x0000000000007919 */ /* 0x000e220000002500 */
[----:B------:R-:W0:Y:S01]  /*0020*/  LDCU UR4, c[0x0][0x360] ;  /* 0x00006c00ff0477ac */ /* 0x000e220008000800 */
[----:B------:R-:W-:Y:S01]  /*0030*/  BSSY.RECONVERGENT B0, `(.L_x_0) ;  /* 0x0000016000007945 */ /* 0x000fe20003800200 */
[----:B------:R-:W1:Y:S01]  /*0040*/  S2R R2, SR_TID.X ;  /* 0x0000000000027919 */ /* 0x000e620000002100 */
[----:B------:R-:W2:Y:S01]  /*0050*/  LDCU UR8, c[0x0][0x390] ;  /* 0x00007200ff0877ac */ /* 0x000ea20008000800 */
[----:B------:R-:W3:Y:S01]  /*0060*/  LDCU.64 UR6, c[0x0][0x358] ;  /* 0x00006b00ff0677ac */ /* 0x000ee20008000a00 */
[----:B0-----:R-:W-:-:S04]  /*0070*/  IMAD R3, R0, UR4, RZ ;  /* 0x0000000400037c24 */ /* 0x001fc8000f8e02ff */
[----:B-1----:R-:W-:-:S05]  /*0080*/  IMAD R3, R3, 0x2, R2 ;  /* 0x0000000203037824 */ /* 0x002fca00078e0202 */
[----:B------:R-:W-:-:S04]  /*0090*/  IADD3 R9, PT, PT, R3, UR4, RZ ;  /* 0x0000000403097c10 */ /* 0x000fc8000fffe0ff */
[----:B--2---:R-:W-:-:S13]  /*00a0*/  ISETP.GE.U32.AND P0, PT, R9, UR8, PT ;  /* 0x0000000809007c0c */ /* 0x004fda000bf06070 */
[----:B---3--:R-:W-:Y:S05]  /*00b0*/  @P0 BRA `(.L_x_1) ;  /* 0x00000000001c0947 */ /* 0x008fea0003800000 */
[----:B------:R-:W0:Y:S02]  /*00c0*/  LDC.64 R6, c[0x0][0x380] ;  /* 0x0000e000ff067b82 */ /* 0x000e240000000a00 */
[----:B0-----:R-:W-:-:S04]  /*00d0*/  IMAD.WIDE.U32 R4, R3, 0x8, R6 ;  /* 0x0000000803047825 */ /* 0x001fc800078e0006 */
[----:B------:R-:W-:Y:S02]  /*00e0*/  IMAD.WIDE.U32 R6, R9, 0x8, R6 ;  /* 0x0000000809067825 */ /* 0x000fe400078e0006 */
[----:B------:R-:W2:Y:S04]  /*00f0*/  LDG.E.64 R4, desc[UR6][R4.64] ;  /* 0x0000000604047981 */ /* 0x000ea8000c1e1b00 */
[----:B------:R-:W2:Y:S02]  /*0100*/  LDG.E.64 R6, desc[UR6][R6.64] ;  /* 0x0000000606067981 */ /* 0x000ea4000c1e1b00 */
[----:B--2---:R-:W-:Y:S01]  /*0110*/  DADD R8, R4, R6 ;  /* 0x0000000004087229 */ /* 0x004fe20000000006 */
[----:B------:R-:W-:Y:S10]  /*0120*/  BRA `(.L_x_2) ;  /* 0x0000000000187947 */ /* 0x000ff40003800000 */
.L_x_1:
[----:B------:R-:W-:Y:S02]  /*0130*/  ISETP.GE.U32.AND P0, PT, R3, UR8, PT ;  /* 0x0000000803007c0c */ /* 0x000fe4000bf06070 */
[----:B------:R-:W-:-:S11]  /*0140*/  CS2R R8, SRZ ;  /* 0x0000000000087805 */ /* 0x000fd6000001ff00 */
[----:B------:R-:W-:Y:S05]  /*0150*/  @P0 BRA `(.L_x_2) ;  /* 0x00000000000c0947 */ /* 0x000fea0003800000 */
[----:B------:R-:W0:Y:S02]  /*0160*/  LDC.64 R4, c[0x0][0x380] ;  /* 0x0000e000ff047b82 */ /* 0x000e240000000a00 */
[----:B0-----:R-:W-:-:S05]  /*0170*/  IMAD.WIDE.U32 R4, R3, 0x8, R4 ;  /* 0x0000000803047825 */ /* 0x001fca00078e0004 */
[----:B------:R0:W5:Y:S02]  /*0180*/  LDG.E.64 R8, desc[UR6][R4.64] ;  /* 0x0000000604087981 */ /* 0x000164000c1e1b00 */
.L_x_2:
[----:B------:R-:W-:Y:S05]  /*0190*/  BSYNC.RECONVERGENT B0 ;  /* 0x0000000000007941 */ /* 0x000fea0003800200 */
.L_x_0:
[----:B------:R-:W1:Y:S01]  /*01a0*/  S2UR UR5, SR_CgaCtaId ;  /* 0x00000000000579c3 */ /* 0x000e620000008800 */
[----:B------:R-:W-:Y:S01]  /*01b0*/  UMOV UR4, 0x400 ;  /* 0x0000040000047882 */ /* 0x000fe20000000000 */
[----:B------:R-:W-:Y:S01]  /*01c0*/  ISETP.GT.U32.AND P0, PT, R2, 0x1f, PT ;  /* 0x0000001f0200780c */ /* 0x000fe20003f04070 */
[----:B-1----:R-:W-:-:S06]  /*01d0*/  ULEA UR4, UR5, UR4, 0x18 ;  /* 0x0000000405047291 */ /* 0x002fcc000f8ec0ff */
[----:B------:R-:W-:-:S05]  /*01e0*/  LEA R3, R2, UR4, 0x3 ;  /* 0x0000000402037c11 */ /* 0x000fca000f8e18ff */
[----:B-----5:R1:W-:Y:S01]  /*01f0*/  STS.64 [R3], R8 ;  /* 0x0000000803007388 */ /* 0x0203e20000000a00 */
[----:B------:R-:W-:Y:S06]  /*0200*/  BAR.SYNC.DEFER_BLOCKING 0x0 ;  /* 0x0000000000007b1d */ /* 0x000fec0000010000 */
[----:B------:R-:W-:Y:S05]  /*0210*/  @P0 EXIT ;  /* 0x000000000000094d */ /* 0x000fea0003800000 */
[----:B0-----:R-:W-:Y:S01]  /*0220*/  LDS.64 R4, [R3+0x100] ;  /* 0x0001000003047984 */ /* 0x001fe20000000a00 */
[----:B------:R-:W-:-:S03]  /*0230*/  ISETP.NE.AND P0, PT, R2, RZ, PT ;  /* 0x000000ff0200720c */ /* 0x000fc60003f05270 */
[----:B------:R-:W0:Y:S02]  /*0240*/  LDS.64 R6, [R3] ;  /* 0x0000000003067984 */ /* 0x000e240000000a00 */
[----:B0-----:R-:W-:-:S07]  /*0250*/  DADD R4, R4, R6 ;  /* 0x0000000004047229 */ /* 0x001fce0000000006 */
[----:B------:R-:W-:Y:S04]  /*0260*/  STS.64 [R3], R4 ;  /* 0x0000000403007388 */ /* 0x000fe80000000a00 */
[----:B------:R-:W-:Y:S04]  /*0270*/  LDS.64 R6, [R3+0x80] ;  /* 0x0000800003067984 */ /* 0x000fe80000000a00 */
[----:B-1----:R-:W0:Y:S02]  /*0280*/  LDS.64 R8, [R3] ;  /* 0x0000000003087984 */ /* 0x002e240000000a00 */
[----:B0-----:R-:W-:-:S07]  /*0290*/  DADD R6, R6, R8 ;  /* 0x0000000006067229 */ /* 0x001fce0000000008 */
[----:B------:R-:W-:Y:S04]  /*02a0*/  STS.64 [R3], R6 ;  /* 0x0000000603007388 */ /* 0x000fe80000000a00 */
[----:B------:R-:W-:Y:S04]  /*02b0*/  LDS.64 R8, [R3+0x40] ;  /* 0x0000400003087984 */ /* 0x000fe80000000a00 */
[----:B------:R-:W0:Y:S02]  /*02c0*/  LDS.64 R10, [R3] ;  /* 0x00000000030a7984 */ /* 0x000e240000000a00 */
        /* <DEDUP_REMOVED lines=13> */
[----:B------:R0:W-:Y:S01]  /*03a0*/  STS.64 [R3], R6 ;  /* 0x0000000603007388 */ /* 0x0001e20000000a00 */
[----:B------:R-:W-:Y:S05]  /*03b0*/  @P0 EXIT ;  /* 0x000000000000094d */ /* 0x000fea0003800000 */
[----:B0-----:R-:W0:Y:S01]  /*03c0*/  LDS.64 R2, [UR4] ;  /* 0x00000004ff027984 */ /* 0x001e220008000a00 */
[----:B------:R-:W1:Y:S02]  /*03d0*/  LDC.64 R4, c[0x0][0x388] ;  /* 0x0000e200ff047b82 */ /* 0x000e640000000a00 */
[----:B-1----:R-:W-:-:S05]  /*03e0*/  IMAD.WIDE.U32 R4, R0, 0x8, R4 ;  /* 0x0000000800047825 */ /* 0x002fca00078e0004 */
[----:B0-----:R-:W-:Y:S01]  /*03f0*/  STG.E.64 desc[UR6][R4.64], R2 ;  /* 0x0000000204007986 */ /* 0x001fe2000c101b06 */
[----:B------:R-:W-:Y:S05]  /*0400*/  EXIT ;  /* 0x000000000000794d */ /* 0x000fea0003800000 */
.L_x_3:
[----:B------:R-:W-:-:S00]  /*0410*/  BRA `(.L_x_3) ;  /* 0xfffffffc00fc7947 */ /* 0x000fc0000383ffff */
[----:B------:R-:W-:-:S00]  /*0420*/  NOP ;  /* 0x0000000000007918 */ /* 0x000fc00000000000 */
        /* <DEDUP_REMOVED lines=13> */
.L_x_20:


//--------------------- .text._Z18__reduce_kernelR__ILj128EEvPdS0_ii --------------------------
	.section	.text._Z18__reduce_kernelR__ILj128EEvPdS0_ii,"ax",@progbits
	.align	128
        .global         _Z18__reduce_kernelR__ILj128EEvPdS0_ii
        .type           _Z18__reduce_kernelR__ILj128EEvPdS0_ii,@function
        .size           _Z18__reduce_kernelR__ILj128EEvPdS0_ii,(.L_x_21 - _Z18__reduce_kernelR__ILj128EEvPdS0_ii)
        .other          _Z18__reduce_kernelR__ILj128EEvPdS0_ii,@"STO_CUDA_ENTRY STV_DEFAULT"
_Z18__reduce_kernelR__ILj128EEvPdS0_ii:
.text._Z18__reduce_kernelR__ILj128EEvPdS0_ii:
        /* <DEDUP_REMOVED lines=8> */
[----:B-1----:R-:W-:-:S04]  /*0080*/  IMAD R3, R3, 0x2, R2 ;  /* 0x0000000203037824 */ /* 0x002fc800078e0202 */
[----:B------:R-:W-:-:S05]  /*0090*/  VIADD R9, R3, UR4 ;  /* 0x0000000403097c36 */ /* 0x000fca0008000000 */
        /* <DEDUP_REMOVED lines=9> */
.L_x_5:
[----:B------:R-:W-:Y:S02]  /*0130*/  ISETP.GE.U32.AND P0, PT, R3, UR8, PT ;  /* 0x0000000803007c0c */ /* 0x000fe4000bf06070 */
[----:B------:R-:W-:-:S11]  /*0140*/  CS2R R8, SRZ ;  /* 0x0000000000087805 */ /* 0x000fd6000001ff00 */
[----:B------:R-:W-:Y:S05]  /*0150*/  @P0 BRA `(.L_x_6) ;  /* 0x00000000000c0947 */ /* 0x000fea0003800000 */
[----:B------:R-:W0:Y:S02]  /*0160*/  LDC.64 R4, c[0x0][0x380] ;  /* 0x0000e000ff047b82 */ /* 0x000e240000000a00 */
[----:B0-----:R-:W-:-:S05]  /*0170*/  IMAD.WIDE.U32 R4, R3, 0x8, R4 ;  /* 0x0000000803047825 */ /* 0x001fca00078e0004 */
[----:B------:R0:W5:Y:S02]  /*0180*/  LDG.E.64 R8, desc[UR6][R4.64] ;  /* 0x0000000604087981 */ /* 0x000164000c1e1b00 */
.L_x_6:
[----:B------:R-:W-:Y:S05]  /*0190*/  BSYNC.RECONVERGENT B0 ;  /* 0x0000000000007941 */ /* 0x000fea0003800200 */
.L_x_4:
[----:B------:R-:W1:Y:S01]  /*01a0*/  S2UR UR5, SR_CgaCtaId ;  /* 0x00000000000579c3 */ /* 0x000e620000008800 */
[----:B------:R-:W-:Y:S01]  /*01b0*/  UMOV UR4, 0x400 ;  /* 0x0000040000047882 */ /* 0x000fe20000000000 */
[C---:B------:R-:W-:Y:S02]  /*01c0*/  ISETP.GT.U32.AND P0, PT, R2.reuse, 0x3f, PT ;  /* 0x0000003f0200780c */ /* 0x040fe40003f04070 */
[----:B------:R-:W-:Y:S01]  /*01d0*/  ISETP.GT.U32.AND P1, PT, R2, 0x1f, PT ;  /* 0x0000001f0200780c */ /* 0x000fe20003f24070 */
[----:B-1----:R-:W-:-:S06]  /*01e0*/  ULEA UR4, UR5, UR4, 0x18 ;  /* 0x0000000405047291 */ /* 0x002fcc000f8ec0ff */
[----:B------:R-:W-:-:S05]  /*01f0*/  LEA R3, R2, UR4, 0x3 ;  /* 0x0000000402037c11 */ /* 0x000fca000f8e18ff */
[----:B-----5:R-:W-:Y:S01]  /*0200*/  STS.64 [R3], R8 ;  /* 0x0000000803007388 */ /* 0x020fe20000000a00 */
[----:B------:R-:W-:Y:S06]  /*0210*/  BAR.SYNC.DEFER_BLOCKING 0x0 ;  /* 0x0000000000007b1d */ /* 0x000fec0000010000 */
[----:B0-----:R-:W-:Y:S04]  /*0220*/  @!P0 LDS.64 R4, [R3+0x200] ;  /* 0x0002000003048984 */ /* 0x001fe80000000a00 */
[----:B------:R-:W0:Y:S02]  /*0230*/  @!P0 LDS.64 R6, [R3] ;  /* 0x0000000003068984 */ /* 0x000e240000000a00 */
[----:B0-----:R-:W-:-:S07]  /*0240*/  @!P0 DADD R4, R4, R6 ;  /* 0x0000000004048229 */ /* 0x001fce0000000006 */
[----:B------:R0:W-:Y:S01]  /*0250*/  @!P0 STS.64 [R3], R4 ;  /* 0x0000000403008388 */ /* 0x0001e20000000a00 */
        /* <DEDUP_REMOVED lines=33> */
.L_x_7:
        /* <DEDUP_REMOVED lines=9> */
.L_x_21:


//--------------------- .text._Z18__reduce_kernelR__ILj256EEvPdS0_ii --------------------------
	.section	.text._Z18__reduce_kernelR__ILj256EEvPdS0_ii,"ax",@progbits
	.align	128
        .global         _Z18__reduce_kernelR__ILj256EEvPdS0_ii
        .type           _Z18__reduce_kernelR__ILj256EEvPdS0_ii,@function
        .size           _Z18__reduce_kernelR__ILj256EEvPdS0_ii,(.L_x_22 - _Z18__reduce_kernelR__ILj256EEvPdS0_ii)
        .other          _Z18__reduce_kernelR__ILj256EEvPdS0_ii,@"STO_CUDA_ENTRY STV_DEFAULT"
_Z18__reduce_kernelR__ILj256EEvPdS0_ii:
.text._Z18__reduce_kernelR__ILj256EEvPdS0_ii:
        /* <DEDUP_REMOVED lines=19> */
.L_x_9:
[----:B------:R-:W-:Y:S02]  /*0130*/  ISETP.GE.U32.AND P0, PT, R3, UR8, PT ;  /* 0x0000000803007c0c */ /* 0x000fe4000bf06070 */
[----:B------:R-:W-:-:S11]  /*0140*/  CS2R R8, SRZ ;  /* 0x0000000000087805 */ /* 0x000fd6000001ff00 */
[----:B------:R-:W-:Y:S05]  /*0150*/  @P0 BRA `(.L_x_10) ;  /* 0x00000000000c0947 */ /* 0x000fea0003800000 */
[----:B------:R-:W0:Y:S02]  /*0160*/  LDC.64 R4, c[0x0][0x380] ;  /* 0x0000e000ff047b82 */ /* 0x000e240000000a00 */
[----:B0-----:R-:W-:-:S05]  /*0170*/  IMAD.WIDE.U32 R4, R3, 0x8, R4 ;  /* 0x0000000803047825 */ /* 0x001fca00078e0004 */
[----:B------:R0:W5:Y:S02]  /*0180*/  LDG.E.64 R8, desc[UR6][R4.64] ;  /* 0x0000000604087981 */ /* 0x000164000c1e1b00 */
.L_x_10:
[----:B------:R-:W-:Y:S05]  /*0190*/  BSYNC.RECONVERGENT B0 ;  /* 0x0000000000007941 */ /* 0x000fea0003800200 */
.L_x_8:
        /* <DEDUP_REMOVED lines=11> */
[----:B------:R-:W-:Y:S01]  /*0250*/  @!P1 STS.64 [R3], R4 ;  /* 0x0000000403009388 */ /* 0x000fe20000000a00 */
[----:B------:R-:W-:Y:S01]  /*0260*/  BAR.SYNC.DEFER_BLOCKING 0x0 ;  /* 0x0000000000007b1d */ /* 0x000fe20000010000 */
[----:B------:R-:W-:-:S05]  /*0270*/  ISETP.GT.U32.AND P1, PT, R2, 0x1f, PT ;  /* 0x0000001f0200780c */ /* 0x000fca0003f24070 */
[----:B------:R-:W-:Y:S04]  /*0280*/  @!P0 LDS.64 R6, [R3+0x200] ;  /* 0x0002000003068984 */ /* 0x000fe80000000a00 */
[----:B------:R-:W0:Y:S02]  /*0290*/  @!P0 LDS.64 R10, [R3] ;  /* 0x00000000030a8984 */ /* 0x000e240000000a00 */
[----:B0-----:R-:W-:-:S07]  /*02a0*/  @!P0 DADD R6, R6, R10 ;  /* 0x0000000006068229 */ /* 0x001fce000000000a */
[----:B------:R0:W-:Y:S01]  /*02b0*/  @!P0 STS.64 [R3], R6 ;  /* 0x0000000603008388 */ /* 0x0001e20000000a00 */
[----:B------:R-:W-:Y:S06]  /*02c0*/  BAR.SYNC.DEFER_BLOCKING 0x0 ;  /* 0x0000000000007b1d */ /* 0x000fec0000010000 */
[----:B------:R-:W-:Y:S05]  /*02d0*/  @P1 EXIT ;  /* 0x000000000000194d */ /* 0x000fea0003800000 */
[----:B------:R-:W-:Y:S01]  /*02e0*/  LDS.64 R4, [R3+0x100] ;  /* 0x0001000003047984 */ /* 0x000fe20000000a00 */
[----:B------:R-:W-:-:S03]  /*02f0*/  ISETP.NE.AND P0, PT, R2, RZ, PT ;  /* 0x000000ff0200720c */ /* 0x000fc60003f05270 */
[----:B0-----:R-:W0:Y:S02]  /*0300*/  LDS.64 R6, [R3] ;  /* 0x0000000003067984 */ /* 0x001e240000000a00 */
        /* <DEDUP_REMOVED lines=28> */
.L_x_11:
        /* <DEDUP_REMOVED lines=11> */
.L_x_22:


//--------------------- .text._Z18__reduce_kernelR__ILj512EEvPdS0_ii --------------------------
	.section	.text._Z18__reduce_kernelR__ILj512EEvPdS0_ii,"ax",@progbits
	.align	128
        .global         _Z18__reduce_kernelR__ILj512EEvPdS0_ii
        .type           _Z18__reduce_kernelR__ILj512EEvPdS0_ii,@function
        .size           _Z18__reduce_kernelR__ILj512EEvPdS0_ii,(.L_x_23 - _Z18__reduce_kernelR__ILj512EEvPdS0_ii)
        .other          _Z18__reduce_kernelR__ILj512EEvPdS0_ii,@"STO_CUDA_ENTRY STV_DEFAULT"
_Z18__reduce_kernelR__ILj512EEvPdS0_ii:
.text._Z18__reduce_kernelR__ILj512EEvPdS0_ii:
        /* <DEDUP_REMOVED lines=19> */
.L_x_13:
[----:B------:R-:W-:Y:S02]  /*0130*/  ISETP.GE.U32.AND P0, PT, R3, UR8, PT ;  /* 0x0000000803007c0c */ /* 0x000fe4000bf06070 */
[----:B------:R-:W-:-:S11]  /*0140*/  CS2R R8, SRZ ;  /* 0x0000000000087805 */ /* 0x000fd6000001ff00 */
[----:B------:R-:W-:Y:S05]  /*0150*/  @P0 BRA `(.L_x_14) ;  /* 0x00000000000c0947 */ /* 0x000fea0003800000 */
[----:B------:R-:W0:Y:S02]  /*0160*/  LDC.64 R4, c[0x0][0x380] ;  /* 0x0000e000ff047b82 */ /* 0x000e240000000a00 */
[----:B0-----:R-:W-:-:S05]  /*0170*/  IMAD.WIDE.U32 R4, R3, 0x8, R4 ;  /* 0x0000000803047825 */ /* 0x001fca00078e0004 */
[----:B------:R0:W5:Y:S02]  /*0180*/  LDG.E.64 R8, desc[UR6][R4.64] ;  /* 0x0000000604087981 */ /* 0x000164000c1e1b00 */
.L_x_14:
[----:B------:R-:W-:Y:S05]  /*0190*/  BSYNC.RECONVERGENT B0 ;  /* 0x0000000000007941 */ /* 0x000fea0003800200 */
.L_x_12:
        /* <DEDUP_REMOVED lines=28> */
[----:B------:R-:W1:Y:S02]  /*0360*/  LDS.64 R6, [R3] ;  /* 0x0000000003067984 */ /* 0x000e640000000a00 */
[----:B-1----:R-:W-:-:S07]  /*0370*/  DADD R4, R4, R6 ;  /* 0x0000000004047229 */ /* 0x002fce0000000006 */
[----:B------:R-:W-:Y:S04]  /*0380*/  STS.64 [R3], R4 ;  /* 0x0000000403007388 */ /* 0x000fe80000000a00 */
[----:B------:R-:W-:Y:S04]  /*0390*/  LDS.64 R6, [R3+0x80] ;  /* 0x0000800003067984 */ /* 0x000fe80000000a00 */
        /* <DEDUP_REMOVED lines=25> */
.L_x_15:
        /* <DEDUP_REMOVED lines=13> */
.L_x_23:


//--------------------- .text._Z18__reduce_kernelR__ILj1024EEvPdS0_ii --------------------------
	.section	.text._Z18__reduce_kernelR__ILj1024EEvPdS0_ii,"ax",@progbits
	.align	128
        .global         _Z18__reduce_kernelR__ILj1024EEvPdS0_ii
        .type           _Z18__reduce_kernelR__ILj1024EEvPdS0_ii,@function
        .size           _Z18__reduce_kernelR__ILj1024EEvPdS0_ii,(.L_x_24 - _Z18__reduce_kernelR__ILj1024EEvPdS0_ii)
        .other          _Z18__reduce_kernelR__ILj1024EEvPdS0_ii,@"STO_CUDA_ENTRY STV_DEFAULT"
_Z18__reduce_kernelR__ILj1024EEvPdS0_ii:
.text._Z18__reduce_kernelR__ILj1024EEvPdS0_ii:
        /* <DEDUP_REMOVED lines=19> */
.L_x_17:
[----:B------:R-:W-:Y:S02]  /*0130*/  ISETP.GE.U32.AND P0, PT, R3, UR8, PT ;  /* 0x0000000803007c0c */ /* 0x000fe4000bf06070 */
[----:B------:R-:W-:-:S11]  /*0140*/  CS2R R8, SRZ ;  /* 0x0000000000087805 */ /* 0x000fd6000001ff00 */
[----:B------:R-:W-:Y:S05]  /*0150*/  @P0 BRA `(.L_x_18) ;  /* 0x00000000000c0947 */ /* 0x000fea0003800000 */
[----:B------:R-:W0:Y:S02]  /*0160*/  LDC.64 R4, c[0x0][0x380] ;  /* 0x0000e000ff047b82 */ /* 0x000e240000000a00 */
[----:B0-----:R-:W-:-:S05]  /*0170*/  IMAD.WIDE.U32 R4, R3, 0x8, R4 ;  /* 0x0000000803047825 */ /* 0x001fca00078e0004 */
[----:B------:R0:W5:Y:S02]  /*0180*/  LDG.E.64 R8, desc[UR6][R4.64] ;  /* 0x0000000604087981 */ /* 0x000164000c1e1b00 */
.L_x_18:
[----:B------:R-:W-:Y:S05]  /*0190*/  BSYNC.RECONVERGENT B0 ;  /* 0x0000000000007941 */ /* 0x000fea0003800200 */
.L_x_16:
        /* <DEDUP_REMOVED lines=63> */
.L_x_19:
        /* <DEDUP_REMOVED lines=15> */
.L_x_24:


//--------------------- .nv.shared._Z18__reduce_kernelR__ILj64EEvPdS0_ii --------------------------
	.section	.nv.shared._Z18__reduce_kernelR__ILj64EEvPdS0_ii,"aw",@nobits
	.sectionflags	@""
	.align	16
	.zero		1024


//--------------------- .nv.shared.reserved.0     --------------------------
	.section	.nv.shared.reserved.0,"aw",@nobits
	.weak		__nv_reservedSMEM_offset_0_alias
	.size		__nv_reservedSMEM_offset_0_alias, 0, 64
	.other		__nv_reservedSMEM_offset_0_alias,@"STO_CUDA_RESERVED_SHARED STV_DEFAULT"
__nv_reservedSMEM_offset_0_alias:
	.zero		0
	.zero		64


//--------------------- .nv.shared._Z18__reduce_kernelR__ILj128EEvPdS0_ii --------------------------
	.section	.nv.shared._Z18__reduce_kernelR__ILj128EEvPdS0_ii,"aw",@nobits
	.sectionflags	@""
	.align	16
	.zero		1024


//--------------------- .nv.shared._Z18__reduce_kernelR__ILj256EEvPdS0_ii --------------------------
	.section	.nv.shared._Z18__reduce_kernelR__ILj256EEvPdS0_ii,"aw",@nobits
	.sectionflags	@""
	.align	16
	.zero		1024


//--------------------- .nv.shared._Z18__reduce_kernelR__ILj512EEvPdS0_ii --------------------------
	.section	.nv.shared._Z18__reduce_kernelR__ILj512EEvPdS0_ii,"aw",@nobits
	.sectionflags	@""
	.align	16
	.zero		1024


//--------------------- .nv.shared._Z18__reduce_kernelR__ILj1024EEvPdS0_ii --------------------------
	.section	.nv.shared._Z18__reduce_kernelR__ILj1024EEvPdS0_ii,"aw",@nobits
	.sectionflags	@""
	.align	16
	.zero		1024


//--------------------- .nv.constant0._Z18__reduce_kernelR__ILj64EEvPdS0_ii --------------------------
	.section	.nv.constant0._Z18__reduce_kernelR__ILj64EEvPdS0_ii,"a",@progbits
	.sectionflags	@""
	.align	4
.nv.constant0._Z18__reduce_kernelR__ILj64EEvPdS0_ii:
	.zero		920


//--------------------- .nv.constant0._Z18__reduce_kernelR__ILj128EEvPdS0_ii --------------------------
	.section	.nv.constant0._Z18__reduce_kernelR__ILj128EEvPdS0_ii,"a",@progbits
	.sectionflags	@""
	.align	4
.nv.constant0._Z18__reduce_kernelR__ILj128EEvPdS0_ii:
	.zero		920


//--------------------- .nv.constant0._Z18__reduce_kernelR__ILj256EEvPdS0_ii --------------------------
	.section	.nv.constant0._Z18__reduce_kernelR__ILj256EEvPdS0_ii,"a",@progbits
	.sectionflags	@""
	.align	4
.nv.constant0._Z18__reduce_kernelR__ILj256EEvPdS0_ii:
	.zero		920


//--------------------- .nv.constant0._Z18__reduce_kernelR__ILj512EEvPdS0_ii --------------------------
	.section	.nv.constant0._Z18__reduce_kernelR__ILj512EEvPdS0_ii,"a",@progbits
	.sectionflags	@""
	.align	4
.nv.constant0._Z18__reduce_kernelR__ILj512EEvPdS0_ii:
	.zero		920


//--------------------- .nv.constant0._Z18__reduce_kernelR__ILj1024EEvPdS0_ii --------------------------
	.section	.nv.constant0._Z18__reduce_kernelR__ILj1024EEvPdS0_ii,"a",@progbits
	.sectionflags	@""
	.align	4
.nv.constant0._Z18__reduce_kernelR__ILj1024EEvPdS0_ii:
	.zero		920


//--------------------- SYMBOLS --------------------------

	.type		.nv.reservedSmem.offset0,@object
	.size		.nv.reservedSmem.offset0,0x4
	.type		.nv.reservedSmem.cap,@object
	.size		.nv.reservedSmem.cap,0x4
